//
// Generated by NVIDIA NVVM Compiler
//
// Compiler Build ID: CL-36424714
// Cuda compilation tools, release 13.0, V13.0.88
// Based on NVVM 20.0.0
//

.version 9.0
.target sm_100
.address_size 64

	// .globl	_Z28matrix_multiplication_kernelPKfS0_Pfiii

.visible .entry _Z28matrix_multiplication_kernelPKfS0_Pfiii(
	.param .u64 .ptr .align 1 _Z28matrix_multiplication_kernelPKfS0_Pfiii_param_0,
	.param .u64 .ptr .align 1 _Z28matrix_multiplication_kernelPKfS0_Pfiii_param_1,
	.param .u64 .ptr .align 1 _Z28matrix_multiplication_kernelPKfS0_Pfiii_param_2,
	.param .u32 _Z28matrix_multiplication_kernelPKfS0_Pfiii_param_3,
	.param .u32 _Z28matrix_multiplication_kernelPKfS0_Pfiii_param_4,
	.param .u32 _Z28matrix_multiplication_kernelPKfS0_Pfiii_param_5
)
{
	.reg .pred 	%p<12>;
	.reg .b32 	%r<82>;
	.reg .b32 	%f<67>;
	.reg .b64 	%rd<47>;

	ld.param.u64 	%rd4, [_Z28matrix_multiplication_kernelPKfS0_Pfiii_param_0];
	ld.param.u64 	%rd5, [_Z28matrix_multiplication_kernelPKfS0_Pfiii_param_1];
	ld.param.u64 	%rd3, [_Z28matrix_multiplication_kernelPKfS0_Pfiii_param_2];
	ld.param.u32 	%r45, [_Z28matrix_multiplication_kernelPKfS0_Pfiii_param_3];
	ld.param.u32 	%r43, [_Z28matrix_multiplication_kernelPKfS0_Pfiii_param_4];
	ld.param.u32 	%r46, [_Z28matrix_multiplication_kernelPKfS0_Pfiii_param_5];
	cvta.to.global.u64 	%rd1, %rd5;
	cvta.to.global.u64 	%rd2, %rd4;
	mov.u32 	%r47, %ntid.x;
	mov.u32 	%r48, %ctaid.x;
	mov.u32 	%r49, %tid.x;
	mad.lo.s32 	%r1, %r47, %r48, %r49;
	mov.u32 	%r50, %ntid.y;
	mov.u32 	%r51, %ctaid.y;
	mul.lo.s32 	%r2, %r50, %r51;
	mov.u32 	%r3, %tid.y;
	add.s32 	%r52, %r2, %r3;
	setp.ge.s32 	%p1, %r1, %r45;
	setp.ge.s32 	%p2, %r52, %r46;
	or.pred  	%p3, %p1, %p2;
	@%p3 bra 	$L__BB0_13;
	mul.lo.s32 	%r5, %r43, %r1;
	and.b32  	%r6, %r46, 7;
	setp.lt.u32 	%p4, %r46, 8;
	mov.f32 	%f66, 0f00000000;
	mov.b32 	%r80, 0;
	@%p4 bra 	$L__BB0_4;
	and.b32  	%r80, %r46, 2147483640;
	neg.s32 	%r78, %r80;
	add.s32 	%r54, %r3, %r46;
	add.s32 	%r77, %r54, %r2;
	shl.b32 	%r10, %r46, 3;
	shl.b32 	%r55, %r46, 1;
	add.s32 	%r76, %r52, %r55;
	mad.lo.s32 	%r75, %r46, 3, %r52;
	shl.b32 	%r56, %r46, 2;
	add.s32 	%r74, %r52, %r56;
	mad.lo.s32 	%r73, %r46, 5, %r52;
	mad.lo.s32 	%r72, %r46, 6, %r52;
	mad.lo.s32 	%r71, %r46, 7, %r52;
	mov.f32 	%f66, 0f00000000;
	mov.u32 	%r69, %r5;
	mov.u32 	%r70, %r52;
$L__BB0_3:
	.pragma "nounroll";
	mul.wide.s32 	%rd6, %r69, 4;
	add.s64 	%rd7, %rd2, %rd6;
	ld.global.f32 	%f16, [%rd7];
	mul.wide.u32 	%rd8, %r70, 4;
	add.s64 	%rd9, %rd1, %rd8;
	ld.global.f32 	%f17, [%rd9];
	fma.rn.f32 	%f18, %f16, %f17, %f66;
	ld.global.f32 	%f19, [%rd7+4];
	mul.wide.u32 	%rd10, %r77, 4;
	add.s64 	%rd11, %rd1, %rd10;
	ld.global.f32 	%f20, [%rd11];
	fma.rn.f32 	%f21, %f19, %f20, %f18;
	ld.global.f32 	%f22, [%rd7+8];
	mul.wide.u32 	%rd12, %r76, 4;
	add.s64 	%rd13, %rd1, %rd12;
	ld.global.f32 	%f23, [%rd13];
	fma.rn.f32 	%f24, %f22, %f23, %f21;
	ld.global.f32 	%f25, [%rd7+12];
	mul.wide.u32 	%rd14, %r75, 4;
	add.s64 	%rd15, %rd1, %rd14;
	ld.global.f32 	%f26, [%rd15];
	fma.rn.f32 	%f27, %f25, %f26, %f24;
	ld.global.f32 	%f28, [%rd7+16];
	mul.wide.u32 	%rd16, %r74, 4;
	add.s64 	%rd17, %rd1, %rd16;
	ld.global.f32 	%f29, [%rd17];
	fma.rn.f32 	%f30, %f28, %f29, %f27;
	ld.global.f32 	%f31, [%rd7+20];
	mul.wide.u32 	%rd18, %r73, 4;
	add.s64 	%rd19, %rd1, %rd18;
	ld.global.f32 	%f32, [%rd19];
	fma.rn.f32 	%f33, %f31, %f32, %f30;
	ld.global.f32 	%f34, [%rd7+24];
	mul.wide.u32 	%rd20, %r72, 4;
	add.s64 	%rd21, %rd1, %rd20;
	ld.global.f32 	%f35, [%rd21];
	fma.rn.f32 	%f36, %f34, %f35, %f33;
	ld.global.f32 	%f37, [%rd7+28];
	mul.wide.u32 	%rd22, %r71, 4;
	add.s64 	%rd23, %rd1, %rd22;
	ld.global.f32 	%f38, [%rd23];
	fma.rn.f32 	%f66, %f37, %f38, %f36;
	add.s32 	%r78, %r78, 8;
	add.s32 	%r77, %r77, %r10;
	add.s32 	%r76, %r76, %r10;
	add.s32 	%r75, %r75, %r10;
	add.s32 	%r74, %r74, %r10;
	add.s32 	%r73, %r73, %r10;
	add.s32 	%r72, %r72, %r10;
	add.s32 	%r71, %r71, %r10;
	add.s32 	%r70, %r70, %r10;
	add.s32 	%r69, %r69, 8;
	setp.ne.s32 	%p5, %r78, 0;
	@%p5 bra 	$L__BB0_3;
$L__BB0_4:
	setp.eq.s32 	%p6, %r6, 0;
	@%p6 bra 	$L__BB0_12;
	and.b32  	%r38, %r46, 3;
	setp.lt.u32 	%p7, %r6, 4;
	@%p7 bra 	$L__BB0_7;
	add.s32 	%r57, %r80, %r5;
	mul.wide.s32 	%rd24, %r57, 4;
	add.s64 	%rd25, %rd2, %rd24;
	ld.global.f32 	%f40, [%rd25];
	mad.lo.s32 	%r58, %r80, %r46, %r52;
	mul.wide.u32 	%rd26, %r58, 4;
	add.s64 	%rd27, %rd1, %rd26;
	ld.global.f32 	%f41, [%rd27];
	fma.rn.f32 	%f42, %f40, %f41, %f66;
	ld.global.f32 	%f43, [%rd25+4];
	add.s32 	%r59, %r58, %r46;
	mul.wide.u32 	%rd28, %r59, 4;
	add.s64 	%rd29, %rd1, %rd28;
	ld.global.f32 	%f44, [%rd29];
	fma.rn.f32 	%f45, %f43, %f44, %f42;
	ld.global.f32 	%f46, [%rd25+8];
	add.s32 	%r60, %r59, %r46;
	mul.wide.u32 	%rd30, %r60, 4;
	add.s64 	%rd31, %rd1, %rd30;
	ld.global.f32 	%f47, [%rd31];
	fma.rn.f32 	%f48, %f46, %f47, %f45;
	ld.global.f32 	%f49, [%rd25+12];
	add.s32 	%r61, %r60, %r46;
	mul.wide.u32 	%rd32, %r61, 4;
	add.s64 	%rd33, %rd1, %rd32;
	ld.global.f32 	%f50, [%rd33];
	fma.rn.f32 	%f66, %f49, %f50, %f48;
	add.s32 	%r80, %r80, 4;
$L__BB0_7:
	setp.eq.s32 	%p8, %r38, 0;
	@%p8 bra 	$L__BB0_12;
	setp.eq.s32 	%p9, %r38, 1;
	@%p9 bra 	$L__BB0_10;
	add.s32 	%r62, %r80, %r5;
	mul.wide.s32 	%rd34, %r62, 4;
	add.s64 	%rd35, %rd2, %rd34;
	ld.global.f32 	%f52, [%rd35];
	mad.lo.s32 	%r63, %r80, %r46, %r52;
	mul.wide.u32 	%rd36, %r63, 4;
	add.s64 	%rd37, %rd1, %rd36;
	ld.global.f32 	%f53, [%rd37];
	fma.rn.f32 	%f54, %f52, %f53, %f66;
	ld.global.f32 	%f55, [%rd35+4];
	add.s32 	%r64, %r63, %r46;
	mul.wide.u32 	%rd38, %r64, 4;
	add.s64 	%rd39, %rd1, %rd38;
	ld.global.f32 	%f56, [%rd39];
	fma.rn.f32 	%f66, %f55, %f56, %f54;
	add.s32 	%r80, %r80, 2;
$L__BB0_10:
	and.b32  	%r65, %r46, 1;
	setp.eq.b32 	%p10, %r65, 1;
	not.pred 	%p11, %p10;
	@%p11 bra 	$L__BB0_12;
	add.s32 	%r66, %r80, %r5;
	mul.wide.s32 	%rd40, %r66, 4;
	add.s64 	%rd41, %rd2, %rd40;
	ld.global.f32 	%f57, [%rd41];
	mad.lo.s32 	%r67, %r80, %r46, %r52;
	mul.wide.u32 	%rd42, %r67, 4;
	add.s64 	%rd43, %rd1, %rd42;
	ld.global.f32 	%f58, [%rd43];
	fma.rn.f32 	%f66, %f57, %f58, %f66;
$L__BB0_12:
	mad.lo.s32 	%r68, %r46, %r1, %r52;
	cvta.to.global.u64 	%rd44, %rd3;
	mul.wide.s32 	%rd45, %r68, 4;
	add.s64 	%rd46, %rd44, %rd45;
	st.global.f32 	[%rd46], %f66;
$L__BB0_13:
	ret;

}


// ===== COMPILED SASS (sm_100) =====

	.target	sm_100

	.elftype	@"ET_EXEC"


//--------------------- .note.nv.tkinfo           --------------------------
	.section	.note.nv.tkinfo,"",@"SHT_NOTE"
	.sectionflags	@"SHF_NOTE_NV_TKINFO"
	.tkinfo
        /*0018*/ 	.word	0x00000002
        /*0030*/ 	.string	""
        /*0030*/ 	.string	"ptxas"
        /*0030*/ 	.string	"Cuda compilation tools, release 13.0, V13.0.88"
        /*0030*/ 	.string	"Build cuda_13.0.r13.0/compiler.36424714_0"
        /*0030*/ 	.string	"-arch sm_100 -m 64 "



//--------------------- .note.nv.cuinfo           --------------------------
	.section	.note.nv.cuinfo,"",@"SHT_NOTE"
	.sectionflags	@"SHF_NOTE_NV_CUINFO"
        /*0018*/ 	.short	0x0002
        /*001a*/ 	.short	0x0064
        /*001c*/ 	.short	0x0082
	.zero		2


//--------------------- .nv.info                  --------------------------
	.section	.nv.info,"",@"SHT_CUDA_INFO"
	.align	4


	//----- nvinfo : EIATTR_REGCOUNT
	.align		4
        /*0000*/ 	.byte	0x04, 0x2f
        /*0002*/ 	.short	(.L_1 - .L_0)
	.align		4
.L_0:
        /*0004*/ 	.word	index@(_Z28matrix_multiplication_kernelPKfS0_Pfiii)
        /*0008*/ 	.word	0x00000020


	//----- nvinfo : EIATTR_FRAME_SIZE
	.align		4
.L_1:
        /*000c*/ 	.byte	0x04, 0x11
        /*000e*/ 	.short	(.L_3 - .L_2)
	.align		4
.L_2:
        /*0010*/ 	.word	index@(_Z28matrix_multiplication_kernelPKfS0_Pfiii)
        /*0014*/ 	.word	0x00000000


	//----- nvinfo : EIATTR_MIN_STACK_SIZE
	.align		4
.L_3:
        /*0018*/ 	.byte	0x04, 0x12
        /*001a*/ 	.short	(.L_5 - .L_4)
	.align		4
.L_4:
        /*001c*/ 	.word	index@(_Z28matrix_multiplication_kernelPKfS0_Pfiii)
        /*0020*/ 	.word	0x00000000
.L_5:


//--------------------- .nv.compat                --------------------------
	.section	.nv.compat,"",@"SHT_CUDA_COMPAT_INFO"
	.align	4
        /*0000*/ 	.byte	0x02, 0x09, 0x00, 0x00, 0x02, 0x02, 0x01, 0x00, 0x02, 0x05, 0x05, 0x00, 0x03, 0x07, 0x01, 0x01
        /*0010*/ 	.byte	0x02, 0x03, 0x00, 0x00, 0x02, 0x06, 0x01, 0x00, 0x04, 0x0b, 0x08, 0x00, 0x09, 0x00, 0x00, 0x00
        /*0020*/ 	.byte	0x00, 0x00, 0x00, 0x00


//--------------------- .nv.info._Z28matrix_multiplication_kernelPKfS0_Pfiii --------------------------
	.section	.nv.info._Z28matrix_multiplication_kernelPKfS0_Pfiii,"",@"SHT_CUDA_INFO"
	.sectionflags	@""
	.align	4


	//----- nvinfo : EIATTR_CUDA_API_VERSION
	.align		4
        /*0000*/ 	.byte	0x04, 0x37
        /*0002*/ 	.short	(.L_7 - .L_6)
.L_6:
        /*0004*/ 	.word	0x00000082


	//----- nvinfo : EIATTR_KPARAM_INFO
	.align		4
.L_7:
        /*0008*/ 	.byte	0x04, 0x17
        /*000a*/ 	.short	(.L_9 - .L_8)
.L_8:
        /*000c*/ 	.word	0x00000000
        /*0010*/ 	.short	0x0005
        /*0012*/ 	.short	0x0020
        /*0014*/ 	.byte	0x00, 0xf0, 0x11, 0x00


	//----- nvinfo : EIATTR_KPARAM_INFO
	.align		4
.L_9:
        /*0018*/ 	.byte	0x04, 0x17
        /*001a*/ 	.short	(.L_11 - .L_10)
.L_10:
        /*001c*/ 	.word	0x00000000
        /*0020*/ 	.short	0x0004
        /*0022*/ 	.short	0x001c
        /*0024*/ 	.byte	0x00, 0xf0, 0x11, 0x00


	//----- nvinfo : EIATTR_KPARAM_INFO
	.align		4
.L_11:
        /*0028*/ 	.byte	0x04, 0x17
        /*002a*/ 	.short	(.L_13 - .L_12)
.L_12:
        /*002c*/ 	.word	0x00000000
        /*0030*/ 	.short	0x0003
        /*0032*/ 	.short	0x0018
        /*0034*/ 	.byte	0x00, 0xf0, 0x11, 0x00


	//----- nvinfo : EIATTR_KPARAM_INFO
	.align		4
.L_13:
        /*0038*/ 	.byte	0x04, 0x17
        /*003a*/ 	.short	(.L_15 - .L_14)
.L_14:
        /*003c*/ 	.word	0x00000000
        /*0040*/ 	.short	0x0002
        /*0042*/ 	.short	0x0010
        /*0044*/ 	.byte	0x00, 0xf5, 0x21, 0x00


	//----- nvinfo : EIATTR_KPARAM_INFO
	.align		4
.L_15:
        /*0048*/ 	.byte	0x04, 0x17
        /*004a*/ 	.short	(.L_17 - .L_16)
.L_16:
        /*004c*/ 	.word	0x00000000
        /*0050*/ 	.short	0x0001
        /*0052*/ 	.short	0x0008
        /*0054*/ 	.byte	0x00, 0xf5, 0x21, 0x00


	//----- nvinfo : EIATTR_KPARAM_INFO
	.align		4
.L_17:
        /*0058*/ 	.byte	0x04, 0x17
        /*005a*/ 	.short	(.L_19 - .L_18)
.L_18:
        /*005c*/ 	.word	0x00000000
        /*0060*/ 	.short	0x0000
        /*0062*/ 	.short	0x0000
        /*0064*/ 	.byte	0x00, 0xf5, 0x21, 0x00


	//----- nvinfo : EIATTR_SPARSE_MMA_MASK
	.align		4
.L_19:
        /*0068*/ 	.byte	0x03, 0x50
        /*006a*/ 	.short	0x0000


	//----- nvinfo : EIATTR_MAXREG_COUNT
	.align		4
        /*006c*/ 	.byte	0x03, 0x1b
        /*006e*/ 	.short	0x00ff


	//----- nvinfo : EIATTR_MERCURY_ISA_VERSION
	.align		4
        /*0070*/ 	.byte	0x03, 0x5f
        /*0072*/ 	.short	0x0101


	//----- nvinfo : EIATTR_VRC_CTA_INIT_COUNT
	.align		4
        /*0074*/ 	.byte	0x02, 0x4a
	.zero		1
	.zero		1


	//----- nvinfo : EIATTR_EXIT_INSTR_OFFSETS
	.align		4
        /*0078*/ 	.byte	0x04, 0x1c
        /*007a*/ 	.short	(.L_21 - .L_20)


	//   ....[0]....
.L_20:
        /*007c*/ 	.word	0x000000e0


	//   ....[1]....
        /*0080*/ 	.word	0x00000910


	//----- nvinfo : EIATTR_CBANK_PARAM_SIZE
	.align		4
.L_21:
        /*0084*/ 	.byte	0x03, 0x19
        /*0086*/ 	.short	0x0024


	//----- nvinfo : EIATTR_PARAM_CBANK
	.align		4
        /*0088*/ 	.byte	0x04, 0x0a
        /*008a*/ 	.short	(.L_23 - .L_22)
	.align		4
.L_22:
        /*008c*/ 	.word	index@(.nv.constant0._Z28matrix_multiplication_kernelPKfS0_Pfiii)
        /*0090*/ 	.short	0x0380
        /*0092*/ 	.short	0x0024


	//----- nvinfo : EIATTR_SW_WAR
	.align		4
.L_23:
        /*0094*/ 	.byte	0x04, 0x36
        /*0096*/ 	.short	(.L_25 - .L_24)
.L_24:
        /*0098*/ 	.word	0x00000008
.L_25:


//--------------------- .nv.callgraph             --------------------------
	.section	.nv.callgraph,"",@"SHT_CUDA_CALLGRAPH"
	.align	4
	.sectionentsize	8
	.align		4
        /*0000*/ 	.word	0x00000000
	.align		4
        /*0004*/ 	.word	0xffffffff
	.align		4
        /*0008*/ 	.word	0x00000000
	.align		4
        /*000c*/ 	.word	0xfffffffe
	.align		4
        /*0010*/ 	.word	0x00000000
	.align		4
        /*0014*/ 	.word	0xfffffffd
	.align		4
        /*0018*/ 	.word	0x00000000
	.align		4
        /*001c*/ 	.word	0xfffffffc


//--------------------- .text._Z28matrix_multiplication_kernelPKfS0_Pfiii --------------------------
	.section	.text._Z28matrix_multiplication_kernelPKfS0_Pfiii,"ax",@progbits
	.align	128
        .global         _Z28matrix_multiplication_kernelPKfS0_Pfiii
        .type           _Z28matrix_multiplication_kernelPKfS0_Pfiii,@function
        .size           _Z28matrix_multiplication_kernelPKfS0_Pfiii,(.L_x_5 - _Z28matrix_multiplication_kernelPKfS0_Pfiii)
        .other          _Z28matrix_multiplication_kernelPKfS0_Pfiii,@"STO_CUDA_ENTRY STV_DEFAULT"
_Z28matrix_multiplication_kernelPKfS0_Pfiii:
.text._Z28matrix_multiplication_kernelPKfS0_Pfiii:
[----:B------:R-:W-:Y:S01]  /*0000*/  LDC R1, c[0x0][0x37c] ;  /* 0x0000df00ff017b82 */ /* 0x000fe20000000800 */
[----:B------:R-:W0:Y:S07]  /*0010*/  S2R R9, SR_TID.Y ;  /* 0x0000000000097919 */ /* 0x000e2e0000002200 */
[----:B------:R-:W1:Y:S01]  /*0020*/  S2UR UR5, SR_CTAID.Y ;  /* 0x00000000000579c3 */ /* 0x000e620000002600 */
[----:B------:R-:W2:Y:S01]  /*0030*/  LDCU UR6, c[0x0][0x360] ;  /* 0x00006c00ff0677ac */ /* 0x000ea20008000800 */
[----:B------:R-:W2:Y:S01]  /*0040*/  S2R R2, SR_CTAID.X ;  /* 0x0000000000027919 */ /* 0x000ea20000002500 */
[----:B------:R-:W1:Y:S01]  /*0050*/  LDCU UR4, c[0x0][0x364] ;  /* 0x00006c80ff0477ac */ /* 0x000e620008000800 */
[----:B------:R-:W2:Y:S04]  /*0060*/  S2R R5, SR_TID.X ;  /* 0x0000000000057919 */ /* 0x000ea80000002100 */
[----:B------:R-:W3:Y:S01]  /*0070*/  LDC R0, c[0x0][0x3a0] ;  /* 0x0000e800ff007b82 */ /* 0x000ee20000000800 */
[----:B------:R-:W4:Y:S01]  /*0080*/  LDCU UR7, c[0x0][0x398] ;  /* 0x00007300ff0777ac */ /* 0x000f220008000800 */
[----:B-1----:R-:W-:-:S06]  /*0090*/  UIMAD UR4, UR4, UR5, URZ ;  /* 0x00000005040472a4 */ /* 0x002fcc000f8e02ff */
[----:B0-----:R-:W-:-:S04]  /*00a0*/  IADD3 R3, PT, PT, R9, UR4, RZ ;  /* 0x0000000409037c10 */ /* 0x001fc8000fffe0ff */
[----:B---3--:R-:W-:Y:S01]  /*00b0*/  ISETP.GE.AND P0, PT, R3, R0, PT ;  /* 0x000000000300720c */ /* 0x008fe20003f06270 */
[----:B--2---:R-:W-:-:S05]  /*00c0*/  IMAD R2, R2, UR6, R5 ;  /* 0x0000000602027c24 */ /* 0x004fca000f8e0205 */
[----:B----4-:R-:W-:-:S13]  /*00d0*/  ISETP.GE.OR P0, PT, R2, UR7, P0 ;  /* 0x0000000702007c0c */ /* 0x010fda0008706670 */
[----:B------:R-:W-:Y:S05]  /*00e0*/  @P0 EXIT ;  /* 0x000000000000094d */ /* 0x000fea0003800000 */
[----:B------:R-:W0:Y:S01]  /*00f0*/  LDCU UR5, c[0x0][0x39c] ;  /* 0x00007380ff0577ac */ /* 0x000e220008000800 */
[C---:B------:R-:W-:Y:S01]  /*0100*/  ISETP.GE.U32.AND P1, PT, R0.reuse, 0x8, PT ;  /* 0x000000080000780c */ /* 0x040fe20003f26070 */
[----:B------:R-:W-:Y:S01]  /*0110*/  HFMA2 R18, -RZ, RZ, 0, 0 ;  /* 0x00000000ff127431 */ /* 0x000fe200000001ff */
[----:B------:R-:W-:Y:S01]  /*0120*/  LOP3.LUT R4, R0, 0x7, RZ, 0xc0, !PT ;  /* 0x0000000700047812 */ /* 0x000fe200078ec0ff */
[----:B------:R-:W1:Y:S01]  /*0130*/  LDCU.64 UR6, c[0x0][0x358] ;  /* 0x00006b00ff0677ac */ /* 0x000e620008000a00 */
[----:B------:R-:W-:Y:S02]  /*0140*/  MOV R6, RZ ;  /* 0x000000ff00067202 */ /* 0x000fe40000000f00 */
[----:B------:R-:W-:Y:S01]  /*0150*/  ISETP.NE.AND P0, PT, R4, RZ, PT ;  /* 0x000000ff0400720c */ /* 0x000fe20003f05270 */
[----:B0-----:R-:W-:-:S06]  /*0160*/  IMAD R7, R2, UR5, RZ ;  /* 0x0000000502077c24 */ /* 0x001fcc000f8e02ff */
[----:B------:R-:W-:Y:S06]  /*0170*/  @!P1 BRA `(.L_x_0) ;  /* 0x0000000000ec9947 */ /* 0x000fec0003800000 */
[C---:B------:R-:W-:Y:S01]  /*0180*/  LOP3.LUT R6, R0.reuse, 0x7ffffff8, RZ, 0xc0, !PT ;  /* 0x7ffffff800067812 */ /* 0x040fe200078ec0ff */
[C---:B------:R-:W-:Y:S01]  /*0190*/  IMAD R11, R0.reuse, 0x3, R3 ;  /* 0x00000003000b7824 */ /* 0x040fe200078e0203 */
[C---:B------:R-:W-:Y:S01]  /*01a0*/  IADD3 R9, PT, PT, R0.reuse, UR4, R9 ;  /* 0x0000000400097c10 */ /* 0x040fe2000fffe009 */
[C-C-:B------:R-:W-:Y:S01]  /*01b0*/  IMAD R27, R0.reuse, 0x5, R3.reuse ;  /* 0x00000005001b7824 */ /* 0x140fe200078e0203 */
[CC--:B------:R-:W-:Y:S01]  /*01c0*/  LEA R5, R0.reuse, R3.reuse, 0x1 ;  /* 0x0000000300057211 */ /* 0x0c0fe200078e08ff */
[C-C-:B------:R-:W-:Y:S01]  /*01d0*/  IMAD R29, R0.reuse, 0x6, R3.reuse ;  /* 0x00000006001d7824 */ /* 0x140fe200078e0203 */
[C---:B------:R-:W-:Y:S01]  /*01e0*/  LEA R13, R0.reuse, R3, 0x2 ;  /* 0x00000003000d7211 */ /* 0x040fe200078e10ff */
[----:B------:R-:W-:Y:S01]  /*01f0*/  IMAD R8, R0, 0x7, R3 ;  /* 0x0000000700087824 */ /* 0x000fe200078e0203 */
[----:B------:R-:W-:Y:S02]  /*0200*/  MOV R18, RZ ;  /* 0x000000ff00127202 */ /* 0x000fe40000000f00 */
[----:B------:R-:W-:-:S02]  /*0210*/  MOV R26, R7 ;  /* 0x00000007001a7202 */ /* 0x000fc40000000f00 */
[----:B------:R-:W-:Y:S02]  /*0220*/  MOV R10, R3 ;  /* 0x00000003000a7202 */ /* 0x000fe40000000f00 */
[----:B------:R-:W-:-:S07]  /*0230*/  IADD3 R12, PT, PT, -R6, RZ, RZ ;  /* 0x000000ff060c7210 */ /* 0x000fce0007ffe1ff */
.L_x_1:
[----:B------:R-:W0:Y:S08]  /*0240*/  LDC.64 R16, c[0x0][0x388] ;  /* 0x0000e200ff107b82 */ /* 0x000e300000000a00 */
[----:B------:R-:W2:Y:S01]  /*0250*/  LDC.64 R14, c[0x0][0x380] ;  /* 0x0000e000ff0e7b82 */ /* 0x000ea20000000a00 */
[----:B0-----:R-:W-:-:S06]  /*0260*/  IMAD.WIDE.U32 R20, R10, 0x4, R16 ;  /* 0x000000040a147825 */ /* 0x001fcc00078e0010 */
[----:B-1----:R-:W3:Y:S01]  /*0270*/  LDG.E R20, desc[UR6][R20.64] ;  /* 0x0000000614147981 */ /* 0x002ee2000c1e1900 */
[----:B--2---:R-:W-:-:S05]  /*0280*/  IMAD.WIDE R14, R26, 0x4, R14 ;  /* 0x000000041a0e7825 */ /* 0x004fca00078e020e */
[----:B------:R-:W3:Y:S01]  /*0290*/  LDG.E R19, desc[UR6][R14.64] ;  /* 0x000000060e137981 */ /* 0x000ee2000c1e1900 */
[----:B------:R-:W-:-:S03]  /*02a0*/  IMAD.WIDE.U32 R24, R9, 0x4, R16 ;  /* 0x0000000409187825 */ /* 0x000fc600078e0010 */
[----:B------:R-:W2:Y:S01]  /*02b0*/  LDG.E R21, desc[UR6][R14.64+0x8] ;  /* 0x000008060e157981 */ /* 0x000ea2000c1e1900 */
[----:B------:R-:W-:-:S03]  /*02c0*/  IMAD.WIDE.U32 R22, R5, 0x4, R16 ;  /* 0x0000000405167825 */ /* 0x000fc600078e0010 */
[----:B------:R-:W4:Y:S04]  /*02d0*/  LDG.E R24, desc[UR6][R24.64] ;  /* 0x0000000618187981 */ /* 0x000f28000c1e1900 */
[----:B------:R-:W2:Y:S04]  /*02e0*/  LDG.E R22, desc[UR6][R22.64] ;  /* 0x0000000616167981 */ /* 0x000ea8000c1e1900 */
[----:B------:R-:W5:Y:S01]  /*02f0*/  LDG.E R25, desc[UR6][R14.64+0x10] ;  /* 0x000010060e197981 */ /* 0x000f62000c1e1900 */
[----:B---3--:R-:W-:-:S03]  /*0300*/  FFMA R19, R19, R20, R18 ;  /* 0x0000001413137223 */ /* 0x008fc60000000012 */
[----:B------:R-:W4:Y:S02]  /*0310*/  LDG.E R18, desc[UR6][R14.64+0x4] ;  /* 0x000004060e127981 */ /* 0x000f24000c1e1900 */
[----:B----4-:R-:W-:Y:S01]  /*0320*/  FFMA R28, R18, R24, R19 ;  /* 0x00000018121c7223 */ /* 0x010fe20000000013 */
[----:B------:R-:W-:-:S04]  /*0330*/  IMAD.WIDE.U32 R18, R11, 0x4, R16 ;  /* 0x000000040b127825 */ /* 0x000fc800078e0010 */
[----:B--2---:R-:W-:Y:S01]  /*0340*/  FFMA R28, R21, R22, R28 ;  /* 0x00000016151c7223 */ /* 0x004fe2000000001c */
[--C-:B------:R-:W-:Y:S01]  /*0350*/  IMAD.WIDE.U32 R20, R13, 0x4, R16.reuse ;  /* 0x000000040d147825 */ /* 0x100fe200078e0010 */
[----:B------:R-:W2:Y:S05]  /*0360*/  LDG.E R18, desc[UR6][R18.64] ;  /* 0x0000000612127981 */ /* 0x000eaa000c1e1900 */
[----:B------:R-:W5:Y:S04]  /*0370*/  LDG.E R20, desc[UR6][R20.64] ;  /* 0x0000000614147981 */ /* 0x000f68000c1e1900 */
[----:B------:R-:W2:Y:S01]  /*0380*/  LDG.E R19, desc[UR6][R14.64+0xc] ;  /* 0x00000c060e137981 */ /* 0x000ea2000c1e1900 */
[----:B------:R-:W-:-:S03]  /*0390*/  IMAD.WIDE.U32 R22, R27, 0x4, R16 ;  /* 0x000000041b167825 */ /* 0x000fc600078e0010 */
[----:B------:R-:W3:Y:S04]  /*03a0*/  LDG.E R21, desc[UR6][R14.64+0x1c] ;  /* 0x00001c060e157981 */ /* 0x000ee8000c1e1900 */
[----:B------:R-:W4:Y:S01]  /*03b0*/  LDG.E R22, desc[UR6][R22.64] ;  /* 0x0000000616167981 */ /* 0x000f22000c1e1900 */
[----:B--2---:R-:W-:-:S03]  /*03c0*/  FFMA R28, R19, R18, R28 ;  /* 0x00000012131c7223 */ /* 0x004fc6000000001c */
[----:B------:R-:W4:Y:S01]  /*03d0*/  LDG.E R19, desc[UR6][R14.64+0x14] ;  /* 0x000014060e137981 */ /* 0x000f22000c1e1900 */
[----:B-----5:R-:W-:Y:S01]  /*03e0*/  FFMA R28, R25, R20, R28 ;  /* 0x00000014191c7223 */ /* 0x020fe2000000001c */
[--C-:B------:R-:W-:Y:S02]  /*03f0*/  IMAD.WIDE.U32 R24, R29, 0x4, R16.reuse ;  /* 0x000000041d187825 */ /* 0x100fe400078e0010 */
[----:B------:R-:W2:Y:S02]  /*0400*/  LDG.E R18, desc[UR6][R14.64+0x18] ;  /* 0x000018060e127981 */ /* 0x000ea4000c1e1900 */
[----:B------:R-:W-:Y:S02]  /*0410*/  IMAD.WIDE.U32 R16, R8, 0x4, R16 ;  /* 0x0000000408107825 */ /* 0x000fe400078e0010 */
[----:B------:R-:W2:Y:S04]  /*0420*/  LDG.E R24, desc[UR6][R24.64] ;  /* 0x0000000618187981 */ /* 0x000ea8000c1e1900 */
[----:B------:R-:W3:Y:S01]  /*0430*/  LDG.E R16, desc[UR6][R16.64] ;  /* 0x0000000610107981 */ /* 0x000ee2000c1e1900 */
[----:B------:R-:W-:-:S04]  /*0440*/  IADD3 R12, PT, PT, R12, 0x8, RZ ;  /* 0x000000080c0c7810 */ /* 0x000fc80007ffe0ff */
[----:B------:R-:W-:Y:S02]  /*0450*/  ISETP.NE.AND P1, PT, R12, RZ, PT ;  /* 0x000000ff0c00720c */ /* 0x000fe40003f25270 */
[C---:B------:R-:W-:Y:S02]  /*0460*/  LEA R9, R0.reuse, R9, 0x3 ;  /* 0x0000000900097211 */ /* 0x040fe400078e18ff */
[C---:B------:R-:W-:Y:S02]  /*0470*/  LEA R5, R0.reuse, R5, 0x3 ;  /* 0x0000000500057211 */ /* 0x040fe400078e18ff */
[C---:B------:R-:W-:Y:S02]  /*0480*/  LEA R11, R0.reuse, R11, 0x3 ;  /* 0x0000000b000b7211 */ /* 0x040fe400078e18ff */
[C---:B------:R-:W-:Y:S02]  /*0490*/  LEA R13, R0.reuse, R13, 0x3 ;  /* 0x0000000d000d7211 */ /* 0x040fe400078e18ff */
[----:B------:R-:W-:-:S02]  /*04a0*/  LEA R27, R0, R27, 0x3 ;  /* 0x0000001b001b7211 */ /* 0x000fc400078e18ff */
[C---:B------:R-:W-:Y:S02]  /*04b0*/  LEA R29, R0.reuse, R29, 0x3 ;  /* 0x0000001d001d7211 */ /* 0x040fe400078e18ff */
[C---:B------:R-:W-:Y:S02]  /*04c0*/  LEA R8, R0.reuse, R8, 0x3 ;  /* 0x0000000800087211 */ /* 0x040fe400078e18ff */
[----:B------:R-:W-:Y:S02]  /*04d0*/  LEA R10, R0, R10, 0x3 ;  /* 0x0000000a000a7211 */ /* 0x000fe400078e18ff */
[----:B------:R-:W-:Y:S01]  /*04e0*/  IADD3 R26, PT, PT, R26, 0x8, RZ ;  /* 0x000000081a1a7810 */ /* 0x000fe20007ffe0ff */
[----:B----4-:R-:W-:-:S04]  /*04f0*/  FFMA R19, R19, R22, R28 ;  /* 0x0000001613137223 */ /* 0x010fc8000000001c */
[----:B--2---:R-:W-:-:S04]  /*0500*/  FFMA R18, R18, R24, R19 ;  /* 0x0000001812127223 */ /* 0x004fc80000000013 */
[----:B---3--:R-:W-:Y:S01]  /*0510*/  FFMA R18, R21, R16, R18 ;  /* 0x0000001015127223 */ /* 0x008fe20000000012 */
[----:B------:R-:W-:Y:S06]  /*0520*/  @P1 BRA `(.L_x_1) ;  /* 0xfffffffc00441947 */ /* 0x000fec000383ffff */
.L_x_0:
[----:B------:R-:W-:Y:S05]  /*0530*/  @!P0 BRA `(.L_x_2) ;  /* 0x0000000000e48947 */ /* 0x000fea0003800000 */
[----:B------:R-:W-:Y:S02]  /*0540*/  ISETP.GE.U32.AND P0, PT, R4, 0x4, PT ;  /* 0x000000040400780c */ /* 0x000fe40003f06070 */
[----:B------:R-:W-:-:S04]  /*0550*/  LOP3.LUT R16, R0, 0x3, RZ, 0xc0, !PT ;  /* 0x0000000300107812 */ /* 0x000fc800078ec0ff */
[----:B------:R-:W-:-:S07]  /*0560*/  ISETP.NE.AND P1, PT, R16, RZ, PT ;  /* 0x000000ff1000720c */ /* 0x000fce0003f25270 */
[----:B------:R-:W-:Y:S06]  /*0570*/  @!P0 BRA `(.L_x_3) ;  /* 0x0000000000648947 */ /* 0x000fec0003800000 */
[----:B------:R-:W0:Y:S01]  /*0580*/  LDC.64 R4, c[0x0][0x388] ;  /* 0x0000e200ff047b82 */ /* 0x000e220000000a00 */
[----:B------:R-:W-:Y:S01]  /*0590*/  IMAD R13, R6, R0, R3 ;  /* 0x00000000060d7224 */ /* 0x000fe200078e0203 */
[----:B------:R-:W-:-:S04]  /*05a0*/  IADD3 R11, PT, PT, R7, R6, RZ ;  /* 0x00000006070b7210 */ /* 0x000fc80007ffe0ff */
[-C--:B------:R-:W-:Y:S02]  /*05b0*/  IADD3 R15, PT, PT, R13, R0.reuse, RZ ;  /* 0x000000000d0f7210 */ /* 0x080fe40007ffe0ff */
[----:B------:R-:W2:Y:S02]  /*05c0*/  LDC.64 R8, c[0x0][0x380] ;  /* 0x0000e000ff087b82 */ /* 0x000ea40000000a00 */
[----:B------:R-:W-:-:S04]  /*05d0*/  IADD3 R19, PT, PT, R15, R0, RZ ;  /* 0x000000000f137210 */ /* 0x000fc80007ffe0ff */
[----:B------:R-:W-:Y:S01]  /*05e0*/  IADD3 R21, PT, PT, R19, R0, RZ ;  /* 0x0000000013157210 */ /* 0x000fe20007ffe0ff */
[----:B0-----:R-:W-:-:S04]  /*05f0*/  IMAD.WIDE.U32 R12, R13, 0x4, R4 ;  /* 0x000000040d0c7825 */ /* 0x001fc800078e0004 */
[----:B------:R-:W-:Y:S02]  /*0600*/  IMAD.WIDE.U32 R14, R15, 0x4, R4 ;  /* 0x000000040f0e7825 */ /* 0x000fe400078e0004 */
[----:B-1----:R-:W3:Y:S02]  /*0610*/  LDG.E R12, desc[UR6][R12.64] ;  /* 0x000000060c0c7981 */ /* 0x002ee4000c1e1900 */
[----:B--2---:R-:W-:Y:S02]  /*0620*/  IMAD.WIDE R8, R11, 0x4, R8 ;  /* 0x000000040b087825 */ /* 0x004fe400078e0208 */
[----:B------:R-:W2:Y:S02]  /*0630*/  LDG.E R14, desc[UR6][R14.64] ;  /* 0x000000060e0e7981 */ /* 0x000ea4000c1e1900 */
[--C-:B------:R-:W-:Y:S02]  /*0640*/  IMAD.WIDE.U32 R10, R19, 0x4, R4.reuse ;  /* 0x00000004130a7825 */ /* 0x100fe400078e0004 */
[----:B------:R-:W3:Y:S02]  /*0650*/  LDG.E R17, desc[UR6][R8.64] ;  /* 0x0000000608117981 */ /* 0x000ee4000c1e1900 */
[----:B------:R-:W-:-:S02]  /*0660*/  IMAD.WIDE.U32 R4, R21, 0x4, R4 ;  /* 0x0000000415047825 */ /* 0x000fc400078e0004 */
[----:B------:R-:W2:Y:S04]  /*0670*/  LDG.E R19, desc[UR6][R8.64+0x4] ;  /* 0x0000040608137981 */ /* 0x000ea8000c1e1900 */
[----:B------:R-:W4:Y:S04]  /*0680*/  LDG.E R10, desc[UR6][R10.64] ;  /* 0x000000060a0a7981 */ /* 0x000f28000c1e1900 */
[----:B------:R-:W4:Y:S04]  /*0690*/  LDG.E R21, desc[UR6][R8.64+0x8] ;  /* 0x0000080608157981 */ /* 0x000f28000c1e1900 */
[----:B------:R-:W5:Y:S04]  /*06a0*/  LDG.E R23, desc[UR6][R8.64+0xc] ;  /* 0x00000c0608177981 */ /* 0x000f68000c1e1900 */
[----:B------:R-:W5:Y:S01]  /*06b0*/  LDG.E R4, desc[UR6][R4.64] ;  /* 0x0000000604047981 */ /* 0x000f62000c1e1900 */
[----:B------:R-:W-:Y:S01]  /*06c0*/  IADD3 R6, PT, PT, R6, 0x4, RZ ;  /* 0x0000000406067810 */ /* 0x000fe20007ffe0ff */
[----:B---3--:R-:W-:-:S04]  /*06d0*/  FFMA R12, R17, R12, R18 ;  /* 0x0000000c110c7223 */ /* 0x008fc80000000012 */
[----:B--2---:R-:W-:-:S04]  /*06e0*/  FFMA R12, R19, R14, R12 ;  /* 0x0000000e130c7223 */ /* 0x004fc8000000000c */
[----:B----4-:R-:W-:-:S04]  /*06f0*/  FFMA R12, R21, R10, R12 ;  /* 0x0000000a150c7223 */ /* 0x010fc8000000000c */
[----:B-----5:R-:W-:-:S07]  /*0700*/  FFMA R18, R23, R4, R12 ;  /* 0x0000000417127223 */ /* 0x020fce000000000c */
.L_x_3:
[----:B------:R-:W-:Y:S05]  /*0710*/  @!P1 BRA `(.L_x_2) ;  /* 0x00000000006c9947 */ /* 0x000fea0003800000 */
[----:B------:R-:W0:Y:S01]  /*0720*/  LDC.64 R14, c[0x0][0x388] ;  /* 0x0000e200ff0e7b82 */ /* 0x000e220000000a00 */
[----:B------:R-:W-:Y:S02]  /*0730*/  ISETP.NE.AND P0, PT, R16, 0x1, PT ;  /* 0x000000011000780c */ /* 0x000fe40003f05270 */
[----:B------:R-:W-:-:S04]  /*0740*/  LOP3.LUT R12, R0, 0x1, RZ, 0xc0, !PT ;  /* 0x00000001000c7812 */ /* 0x000fc800078ec0ff */
[----:B------:R-:W-:Y:S01]  /*0750*/  ISETP.NE.U32.AND P1, PT, R12, 0x1, PT ;  /* 0x000000010c00780c */ /* 0x000fe20003f25070 */
[----:B------:R-:W2:Y:S06]  /*0760*/  LDC.64 R4, c[0x0][0x380] ;  /* 0x0000e000ff047b82 */ /* 0x000eac0000000a00 */
[C---:B------:R-:W-:Y:S01]  /*0770*/  @P0 IMAD R13, R6.reuse, R0, R3 ;  /* 0x00000000060d0224 */ /* 0x040fe200078e0203 */
[----:B------:R-:W-:Y:S01]  /*0780*/  @P0 IADD3 R17, PT, PT, R7, R6, RZ ;  /* 0x0000000607110210 */ /* 0x000fe20007ffe0ff */
[----:B------:R-:W3:Y:S01]  /*0790*/  LDC.64 R10, c[0x0][0x380] ;  /* 0x0000e000ff0a7b82 */ /* 0x000ee20000000a00 */
[----:B------:R-:W-:-:S02]  /*07a0*/  @P0 IADD3 R6, PT, PT, R6, 0x2, RZ ;  /* 0x0000000206060810 */ /* 0x000fc40007ffe0ff */
[----:B------:R-:W-:Y:S02]  /*07b0*/  @P0 IADD3 R19, PT, PT, R13, R0, RZ ;  /* 0x000000000d130210 */ /* 0x000fe40007ffe0ff */
[----:B------:R-:W-:-:S03]  /*07c0*/  @!P1 IADD3 R7, PT, PT, R7, R6, RZ ;  /* 0x0000000607079210 */ /* 0x000fc60007ffe0ff */
[----:B------:R-:W4:Y:S01]  /*07d0*/  LDC.64 R8, c[0x0][0x388] ;  /* 0x0000e200ff087b82 */ /* 0x000f220000000a00 */
[----:B0-----:R-:W-:-:S04]  /*07e0*/  @P0 IMAD.WIDE.U32 R12, R13, 0x4, R14 ;  /* 0x000000040d0c0825 */ /* 0x001fc800078e000e */
[----:B------:R-:W-:Y:S02]  /*07f0*/  @P0 IMAD.WIDE.U32 R14, R19, 0x4, R14 ;  /* 0x00000004130e0825 */ /* 0x000fe400078e000e */
[----:B-1----:R-:W5:Y:S02]  /*0800*/  @P0 LDG.E R12, desc[UR6][R12.64] ;  /* 0x000000060c0c0981 */ /* 0x002f64000c1e1900 */
[----:B--2---:R-:W-:Y:S02]  /*0810*/  @P0 IMAD.WIDE R4, R17, 0x4, R4 ;  /* 0x0000000411040825 */ /* 0x004fe400078e0204 */
[----:B------:R-:W2:Y:S02]  /*0820*/  @P0 LDG.E R14, desc[UR6][R14.64] ;  /* 0x000000060e0e0981 */ /* 0x000ea4000c1e1900 */
[----:B------:R-:W-:Y:S02]  /*0830*/  @!P1 IMAD R17, R6, R0, R3 ;  /* 0x0000000006119224 */ /* 0x000fe400078e0203 */
[----:B------:R-:W5:Y:S01]  /*0840*/  @P0 LDG.E R19, desc[UR6][R4.64] ;  /* 0x0000000604130981 */ /* 0x000f62000c1e1900 */
[----:B---3--:R-:W-:-:S03]  /*0850*/  @!P1 IMAD.WIDE R10, R7, 0x4, R10 ;  /* 0x00000004070a9825 */ /* 0x008fc600078e020a */
[----:B------:R-:W2:Y:S04]  /*0860*/  @P0 LDG.E R6, desc[UR6][R4.64+0x4] ;  /* 0x0000040604060981 */ /* 0x000ea8000c1e1900 */
[----:B------:R-:W3:Y:S01]  /*0870*/  @!P1 LDG.E R11, desc[UR6][R10.64] ;  /* 0x000000060a0b9981 */ /* 0x000ee2000c1e1900 */
[----:B----4-:R-:W-:-:S06]  /*0880*/  @!P1 IMAD.WIDE.U32 R8, R17, 0x4, R8 ;  /* 0x0000000411089825 */ /* 0x010fcc00078e0008 */
[----:B------:R-:W3:Y:S01]  /*0890*/  @!P1 LDG.E R8, desc[UR6][R8.64] ;  /* 0x0000000608089981 */ /* 0x000ee2000c1e1900 */
[----:B-----5:R-:W-:-:S04]  /*08a0*/  @P0 FFMA R19, R19, R12, R18 ;  /* 0x0000000c13130223 */ /* 0x020fc80000000012 */
[----:B--2---:R-:W-:-:S04]  /*08b0*/  @P0 FFMA R18, R6, R14, R19 ;  /* 0x0000000e06120223 */ /* 0x004fc80000000013 */
[----:B---3--:R-:W-:-:S07]  /*08c0*/  @!P1 FFMA R18, R11, R8, R18 ;  /* 0x000000080b129223 */ /* 0x008fce0000000012 */
.L_x_2:
[----:B------:R-:W0:Y:S01]  /*08d0*/  LDC.64 R4, c[0x0][0x390] ;  /* 0x0000e400ff047b82 */ /* 0x000e220000000a00 */
[----:B------:R-:W-:-:S04]  /*08e0*/  IMAD R3, R2, R0, R3 ;  /* 0x0000000002037224 */ /* 0x000fc800078e0203 */
[----:B0-----:R-:W-:-:S05]  /*08f0*/  IMAD.WIDE R2, R3, 0x4, R4 ;  /* 0x0000000403027825 */ /* 0x001fca00078e0204 */
[----:B-1----:R-:W-:Y:S01]  /*0900*/  STG.E desc[UR6][R2.64], R18 ;  /* 0x0000001202007986 */ /* 0x002fe2000c101906 */
[----:B------:R-:W-:Y:S05]  /*0910*/  EXIT ;  /* 0x000000000000794d */ /* 0x000fea0003800000 */
.L_x_4:
[----:B------:R-:W-:-:S00]  /*0920*/  BRA `(.L_x_4) ;  /* 0xfffffffc00fc7947 */ /* 0x000fc0000383ffff */
[----:B------:R-:W-:-:S00]  /*0930*/  NOP ;  /* 0x0000000000007918 */ /* 0x000fc00000000000 */
        /* <DEDUP_REMOVED lines=12> */
.L_x_5:


//--------------------- .nv.shared.reserved.0     --------------------------
	.section	.nv.shared.reserved.0,"aw",@nobits
	.weak		__nv_reservedSMEM_offset_0_alias
	.size		__nv_reservedSMEM_offset_0_alias, 0, 64
	.other		__nv_reservedSMEM_offset_0_alias,@"STO_CUDA_RESERVED_SHARED STV_DEFAULT"
__nv_reservedSMEM_offset_0_alias:
	.zero		0
	.zero		64


//--------------------- .nv.constant0._Z28matrix_multiplication_kernelPKfS0_Pfiii --------------------------
	.section	.nv.constant0._Z28matrix_multiplication_kernelPKfS0_Pfiii,"a",@progbits
	.sectionflags	@""
	.align	4
.nv.constant0._Z28matrix_multiplication_kernelPKfS0_Pfiii:
	.zero		932


//--------------------- SYMBOLS --------------------------

	.type		.nv.reservedSmem.offset0,@object
	.size		.nv.reservedSmem.offset0,0x4
